	.headerflags	@"EF_CUDA_TEXMODE_UNIFIED EF_CUDA_64BIT_ADDRESS EF_CUDA_ACCELERATORS EF_CUDA_SM90 EF_CUDA_VIRTUAL_SM(EF_CUDA_SM90)"
	.elftype	@"ET_EXEC"


//--------------------- .nv.info                  --------------------------
	.section	.nv.info,"",@"SHT_CUDA_INFO"
	.align	4


	//----- nvinfo : EIATTR_REGCOUNT
	.align		4
        /*0000*/ 	.byte	0x04, 0x2f
        /*0002*/ 	.short	(.L_3 - .L_2)
	.align		4
.L_2:
        /*0004*/ 	.word	index@(triton_poi_fused__native_batch_norm_legit_no_training_relu_8)
        /*0008*/ 	.word	0x00000016


	//----- nvinfo : EIATTR_MIN_STACK_SIZE
	.align		4
.L_3:
        /*000c*/ 	.byte	0x04, 0x12
        /*000e*/ 	.short	(.L_5 - .L_4)
	.align		4
.L_4:
        /*0010*/ 	.word	index@(triton_poi_fused__native_batch_norm_legit_no_training_relu_8)
        /*0014*/ 	.word	0x00000000


	//----- nvinfo : EIATTR_FRAME_SIZE
	.align		4
.L_5:
        /*0018*/ 	.byte	0x04, 0x11
        /*001a*/ 	.short	(.L_7 - .L_6)
	.align		4
.L_6:
        /*001c*/ 	.word	index@(triton_poi_fused__native_batch_norm_legit_no_training_relu_8)
        /*0020*/ 	.word	0x00000000


	//----- nvinfo : EIATTR_MIN_STACK_SIZE
	.align		4
.L_7:
        /*0024*/ 	.byte	0x04, 0x12
        /*0026*/ 	.short	(.L_9 - .L_8)
	.align		4
.L_8:
        /*0028*/ 	.word	index@(triton_poi_fused__native_batch_norm_legit_no_training_relu_8)
        /*002c*/ 	.word	0x00000000
.L_9:


//--------------------- .nv.info.triton_poi_fused__native_batch_norm_legit_no_training_relu_8 --------------------------
	.section	.nv.info.triton_poi_fused__native_batch_norm_legit_no_training_relu_8,"",@"SHT_CUDA_INFO"
	.sectionflags	@""
	.align	4


	//----- nvinfo : EIATTR_CUDA_API_VERSION
	.align		4
        /*0000*/ 	.byte	0x04, 0x37
        /*0002*/ 	.short	(.L_11 - .L_10)
.L_10:
        /*0004*/ 	.word	0x0000007c


	//----- nvinfo : EIATTR_KPARAM_INFO
	.align		4
.L_11:
        /*0008*/ 	.byte	0x04, 0x17
        /*000a*/ 	.short	(.L_13 - .L_12)
.L_12:
        /*000c*/ 	.word	0x00000000
        /*0010*/ 	.short	0x0006
        /*0012*/ 	.short	0x0030
        /*0014*/ 	.byte	0x00, 0xf0, 0x11, 0x00


	//----- nvinfo : EIATTR_KPARAM_INFO
	.align		4
.L_13:
        /*0018*/ 	.byte	0x04, 0x17
        /*001a*/ 	.short	(.L_15 - .L_14)
.L_14:
        /*001c*/ 	.word	0x00000000
        /*0020*/ 	.short	0x0005
        /*0022*/ 	.short	0x0028
        /*0024*/ 	.byte	0x00, 0xf4, 0x21, 0x00


	//----- nvinfo : EIATTR_KPARAM_INFO
	.align		4
.L_15:
        /*0028*/ 	.byte	0x04, 0x17
        /*002a*/ 	.short	(.L_17 - .L_16)
.L_16:
        /*002c*/ 	.word	0x00000000
        /*0030*/ 	.short	0x0004
        /*0032*/ 	.short	0x0020
        /*0034*/ 	.byte	0x00, 0xf4, 0x21, 0x00


	//----- nvinfo : EIATTR_KPARAM_INFO
	.align		4
.L_17:
        /*0038*/ 	.byte	0x04, 0x17
        /*003a*/ 	.short	(.L_19 - .L_18)
.L_18:
        /*003c*/ 	.word	0x00000000
        /*0040*/ 	.short	0x0003
        /*0042*/ 	.short	0x0018
        /*0044*/ 	.byte	0x00, 0xf4, 0x21, 0x00


	//----- nvinfo : EIATTR_KPARAM_INFO
	.align		4
.L_19:
        /*0048*/ 	.byte	0x04, 0x17
        /*004a*/ 	.short	(.L_21 - .L_20)
.L_20:
        /*004c*/ 	.word	0x00000000
        /*0050*/ 	.short	0x0002
        /*0052*/ 	.short	0x0010
        /*0054*/ 	.byte	0x00, 0xf4, 0x21, 0x00


	//----- nvinfo : EIATTR_KPARAM_INFO
	.align		4
.L_21:
        /*0058*/ 	.byte	0x04, 0x17
        /*005a*/ 	.short	(.L_23 - .L_22)
.L_22:
        /*005c*/ 	.word	0x00000000
        /*0060*/ 	.short	0x0001
        /*0062*/ 	.short	0x0008
        /*0064*/ 	.byte	0x00, 0xf4, 0x21, 0x00


	//----- nvinfo : EIATTR_KPARAM_INFO
	.align		4
.L_23:
        /*0068*/ 	.byte	0x04, 0x17
        /*006a*/ 	.short	(.L_25 - .L_24)
.L_24:
        /*006c*/ 	.word	0x00000000
        /*0070*/ 	.short	0x0000
        /*0072*/ 	.short	0x0000
        /*0074*/ 	.byte	0x00, 0xf4, 0x21, 0x00


	//----- nvinfo : EIATTR_SPARSE_MMA_MASK
	.align		4
.L_25:
        /*0078*/ 	.byte	0x03, 0x50
        /*007a*/ 	.short	0x0000


	//----- nvinfo : EIATTR_MAXREG_COUNT
	.align		4
        /*007c*/ 	.byte	0x03, 0x1b
        /*007e*/ 	.short	0x00ff


	//----- nvinfo : EIATTR_EXIT_INSTR_OFFSETS
	.align		4
        /*0080*/ 	.byte	0x04, 0x1c
        /*0082*/ 	.short	(.L_27 - .L_26)


	//   ....[0]....
.L_26:
        /*0084*/ 	.word	0x00000420


	//   ....[1]....
        /*0088*/ 	.word	0x00000440


	//----- nvinfo : EIATTR_REQNTID
	.align		4
.L_27:
        /*008c*/ 	.byte	0x04, 0x10
        /*008e*/ 	.short	(.L_29 - .L_28)
.L_28:
        /*0090*/ 	.word	0x00000080
        /*0094*/ 	.word	0x00000001
        /*0098*/ 	.word	0x00000001


	//----- nvinfo : EIATTR_CBANK_PARAM_SIZE
	.align		4
.L_29:
        /*009c*/ 	.byte	0x03, 0x19
        /*009e*/ 	.short	0x0034


	//----- nvinfo : EIATTR_PARAM_CBANK
	.align		4
        /*00a0*/ 	.byte	0x04, 0x0a
        /*00a2*/ 	.short	(.L_31 - .L_30)
	.align		4
.L_30:
        /*00a4*/ 	.word	index@(.nv.constant0.triton_poi_fused__native_batch_norm_legit_no_training_relu_8)
        /*00a8*/ 	.short	0x0210
        /*00aa*/ 	.short	0x0034


	//----- nvinfo : EIATTR_SW_WAR
	.align		4
.L_31:
        /*00ac*/ 	.byte	0x04, 0x36
        /*00ae*/ 	.short	(.L_33 - .L_32)
.L_32:
        /*00b0*/ 	.word	0x00000008
.L_33:


//--------------------- .nv.callgraph             --------------------------
	.section	.nv.callgraph,"",@"SHT_CUDA_CALLGRAPH"
	.align	4
	.sectionentsize	8
	.align		4
        /*0000*/ 	.word	0x00000000
	.align		4
        /*0004*/ 	.word	0xffffffff
	.align		4
        /*0008*/ 	.word	0x00000000
	.align		4
        /*000c*/ 	.word	0xfffffffe
	.align		4
        /*0010*/ 	.word	0x00000000
	.align		4
        /*0014*/ 	.word	0xfffffffd
	.align		4
        /*0018*/ 	.word	0x00000000
	.align		4
        /*001c*/ 	.word	0xfffffffc


//--------------------- .nv.constant4             --------------------------
	.section	.nv.constant4,"a",@progbits
	.align	8
	.align		8
.nv.constant4:
        /*0000*/ 	.dword	_$_str
	.align		8
        /*0008*/ 	.dword	_$_str_$_2


//--------------------- .text.triton_poi_fused__native_batch_norm_legit_no_training_relu_8 --------------------------
	.section	.text.triton_poi_fused__native_batch_norm_legit_no_training_relu_8,"ax",@progbits
	.align	128
        .global         triton_poi_fused__native_batch_norm_legit_no_training_relu_8
        .type           triton_poi_fused__native_batch_norm_legit_no_training_relu_8,@function
        .size           triton_poi_fused__native_batch_norm_legit_no_training_relu_8,(.L_x_1 - triton_poi_fused__native_batch_norm_legit_no_training_relu_8)
        .other          triton_poi_fused__native_batch_norm_legit_no_training_relu_8,@"STO_CUDA_ENTRY STV_DEFAULT"
triton_poi_fused__native_batch_norm_legit_no_training_relu_8:
.text.triton_poi_fused__native_batch_norm_legit_no_training_relu_8:
[----:B------:R-:W0:Y:S01]  /*0000*/  LDC R1, c[0x0][0x28] ;  /* 0x00000a00ff017b82 */ /* 0x000e220000000800 */
[----:B------:R-:W1:Y:S07]  /*0010*/  S2R R0, SR_TID.X ;  /* 0x0000000000007919 */ /* 0x000e6e0000002100 */
[----:B------:R-:W2:Y:S01]  /*0020*/  LDC.64 R8, c[0x0][0x220] ;  /* 0x00008800ff087b82 */ /* 0x000ea20000000a00 */
[----:B------:R-:W-:Y:S01]  /*0030*/  ULDC.64 UR4, c[0x0][0x208] ;  /* 0x0000820000047ab9 */ /* 0x000fe20000000a00 */
[----:B------:R-:W3:Y:S06]  /*0040*/  S2R R5, SR_CTAID.X ;  /* 0x0000000000057919 */ /* 0x000eec0000002500 */
[----:B------:R-:W4:Y:S08]  /*0050*/  LDC.64 R12, c[0x0][0x210] ;  /* 0x00008400ff0c7b82 */ /* 0x000f300000000a00 */
[----:B------:R-:W5:Y:S08]  /*0060*/  LDC.64 R14, c[0x0][0x218] ;  /* 0x00008600ff0e7b82 */ /* 0x000f700000000a00 */
[----:B------:R-:W5:Y:S01]  /*0070*/  LDC.64 R16, c[0x0][0x228] ;  /* 0x00008a00ff107b82 */ /* 0x000f620000000a00 */
[----:B-1----:R-:W-:-:S07]  /*0080*/  SHF.L.U32 R0, R0, 0x1, RZ ;  /* 0x0000000100007819 */ /* 0x002fce00000006ff */
[----:B------:R-:W1:Y:S01]  /*0090*/  LDC.64 R18, c[0x0][0x230] ;  /* 0x00008c00ff127b82 */ /* 0x000e620000000a00 */
[----:B---3--:R-:W-:Y:S02]  /*00a0*/  SHF.R.S32.HI R3, RZ, 0x17, R5 ;  /* 0x00000017ff037819 */ /* 0x008fe40000011405 */
[----:B------:R-:W-:Y:S02]  /*00b0*/  LOP3.LUT R0, R0, 0xfe, RZ, 0xc0, !PT ;  /* 0x000000fe00007812 */ /* 0x000fe400078ec0ff */
[----:B------:R-:W-:Y:S02]  /*00c0*/  SGXT R3, R3, 0x1 ;  /* 0x000000010303781a */ /* 0x000fe40000000200 */
[----:B------:R-:W-:-:S04]  /*00d0*/  LEA R0, R5, R0, 0x8 ;  /* 0x0000000005007211 */ /* 0x000fc800078e40ff */
[----:B------:R-:W-:Y:S02]  /*00e0*/  LEA.HI R3, R3, R0, RZ, 0x6 ;  /* 0x0000000003037211 */ /* 0x000fe400078f30ff */
[----:B------:R-:W-:Y:S02]  /*00f0*/  ISETP.GE.AND P0, PT, R0, 0x400, PT ;  /* 0x000004000000780c */ /* 0x000fe40003f06270 */
[----:B------:R-:W-:-:S04]  /*0100*/  LOP3.LUT R3, R3, 0xffffffc0, RZ, 0xc0, !PT ;  /* 0xffffffc003037812 */ /* 0x000fc800078ec0ff */
[----:B------:R-:W-:Y:S02]  /*0110*/  IADD3 R11, R0, -R3, RZ ;  /* 0x80000003000b7210 */ /* 0x000fe40007ffe0ff */
[----:B------:R-:W-:-:S03]  /*0120*/  CS2R R2, SRZ ;  /* 0x0000000000027805 */ /* 0x000fc6000001ff00 */
[----:B--2---:R-:W-:-:S05]  /*0130*/  IMAD.WIDE R8, R11, 0x4, R8 ;  /* 0x000000040b087825 */ /* 0x004fca00078e0208 */
[----:B------:R2:W3:Y:S01]  /*0140*/  @!P0 LDG.E.EL.64 R2, desc[UR4][R8.64] ;  /* 0x0000000408028981 */ /* 0x0004e2000c2e1b00 */
[----:B------:R-:W-:Y:S02]  /*0150*/  CS2R R4, SRZ ;  /* 0x0000000000047805 */ /* 0x000fe4000001ff00 */
[----:B------:R-:W-:Y:S01]  /*0160*/  CS2R R6, SRZ ;  /* 0x0000000000067805 */ /* 0x000fe2000001ff00 */
[----:B----4-:R-:W-:-:S04]  /*0170*/  IMAD.WIDE R12, R0, 0x4, R12 ;  /* 0x00000004000c7825 */ /* 0x010fc800078e020c */
[C---:B-----5:R-:W-:Y:S01]  /*0180*/  IMAD.WIDE R14, R11.reuse, 0x4, R14 ;  /* 0x000000040b0e7825 */ /* 0x060fe200078e020e */
[----:B------:R-:W4:Y:S01]  /*0190*/  @!P0 LDG.E.64 R4, desc[UR4][R12.64] ;  /* 0x000000040c048981 */ /* 0x000f22000c1e1b00 */
[----:B--2---:R-:W-:Y:S02]  /*01a0*/  CS2R R8, SRZ ;  /* 0x0000000000087805 */ /* 0x004fe4000001ff00 */
[C---:B0-----:R-:W-:Y:S01]  /*01b0*/  IMAD.WIDE R16, R11.reuse, 0x4, R16 ;  /* 0x000000040b107825 */ /* 0x041fe200078e0210 */
[----:B------:R0:W4:Y:S03]  /*01c0*/  @!P0 LDG.E.EL.64 R6, desc[UR4][R14.64] ;  /* 0x000000040e068981 */ /* 0x000126000c2e1b00 */
[----:B-1----:R-:W-:Y:S01]  /*01d0*/  IMAD.WIDE R18, R11, 0x4, R18 ;  /* 0x000000040b127825 */ /* 0x002fe200078e0212 */
[----:B------:R-:W-:-:S04]  /*01e0*/  CS2R R10, SRZ ;  /* 0x00000000000a7805 */ /* 0x000fc8000001ff00 */
[----:B------:R-:W2:Y:S04]  /*01f0*/  @!P0 LDG.E.EL.64 R8, desc[UR4][R18.64] ;  /* 0x0000000412088981 */ /* 0x000ea8000c2e1b00 */
[----:B------:R-:W2:Y:S01]  /*0200*/  @!P0 LDG.E.EL.64 R10, desc[UR4][R16.64] ;  /* 0x00000004100a8981 */ /* 0x000ea2000c2e1b00 */
[----:B0-----:R-:W-:Y:S01]  /*0210*/  HFMA2.MMA R14, -RZ, RZ, 1.625, 0 ;  /* 0x3e800000ff0e7435 */ /* 0x001fe200000001ff */
[----:B---3--:R-:W-:Y:S01]  /*0220*/  FADD R2, R2, 9.9999997473787516356e-06 ;  /* 0x3727c5ac02027421 */ /* 0x008fe20000000000 */
[----:B------:R-:W-:-:S03]  /*0230*/  FADD R3, R3, 9.9999997473787516356e-06 ;  /* 0x3727c5ac03037421 */ /* 0x000fc60000000000 */
[----:B------:R-:W0:Y:S08]  /*0240*/  MUFU.SQRT R12, R2 ;  /* 0x00000002000c7308 */ /* 0x000e300000002000 */
[----:B------:R1:W3:Y:S01]  /*0250*/  MUFU.SQRT R13, R3 ;  /* 0x00000003000d7308 */ /* 0x0002e20000002000 */
[C---:B0-----:R-:W-:Y:S02]  /*0260*/  FSETP.GT.AND P1, PT, R12.reuse, 8.50705917302346158658e+37, PT ;  /* 0x7e8000000c00780b */ /* 0x041fe40003f24000 */
[----:B------:R-:W-:Y:S01]  /*0270*/  FSETP.GEU.AND P3, PT, R12, 1.175494350822287508e-38, PT ;  /* 0x008000000c00780b */ /* 0x000fe20003f6e000 */
[----:B-1----:R-:W0:Y:S01]  /*0280*/  LDC.64 R2, c[0x0][0x238] ;  /* 0x00008e00ff027b82 */ /* 0x002e220000000a00 */
[----:B---3--:R-:W-:-:S02]  /*0290*/  FSETP.GT.AND P2, PT, R13, 8.50705917302346158658e+37, PT ;  /* 0x7e8000000d00780b */ /* 0x008fc40003f44000 */
[----:B------:R-:W-:-:S07]  /*02a0*/  FSETP.GEU.AND P4, PT, R13, 1.175494350822287508e-38, PT ;  /* 0x008000000d00780b */ /* 0x000fce0003f8e000 */
[----:B------:R-:W-:-:S04]  /*02b0*/  @P1 FMUL R12, R12, 0.25 ;  /* 0x3e8000000c0c1820 */ /* 0x000fc80000400000 */
[----:B------:R-:W-:Y:S01]  /*02c0*/  @!P3 FMUL R12, R12, 16777216 ;  /* 0x4b8000000c0cb820 */ /* 0x000fe20000400000 */
[----:B------:R-:W-:-:S04]  /*02d0*/  @P2 FMUL R13, R13, 0.25 ;  /* 0x3e8000000d0d2820 */ /* 0x000fc80000400000 */
[----:B------:R-:W-:Y:S01]  /*02e0*/  @!P4 FMUL R13, R13, 16777216 ;  /* 0x4b8000000d0dc820 */ /* 0x000fe20000400000 */
[----:B------:R-:W1:Y:S01]  /*02f0*/  MUFU.RCP R12, R12 ;  /* 0x0000000c000c7308 */ /* 0x000e620000001000 */
[----:B------:R-:W-:-:S07]  /*0300*/  FSEL R15, R14, 1, P1 ;  /* 0x3f8000000e0f7808 */ /* 0x000fce0000800000 */
[----:B------:R-:W3:Y:S01]  /*0310*/  MUFU.RCP R13, R13 ;  /* 0x0000000d000d7308 */ /* 0x000ee20000001000 */
[----:B------:R-:W-:Y:S01]  /*0320*/  FSEL R14, R14, 1, P2 ;  /* 0x3f8000000e0e7808 */ /* 0x000fe20001000000 */
[----:B------:R-:W-:-:S04]  /*0330*/  @!P3 FMUL R15, R15, 16777216 ;  /* 0x4b8000000f0fb820 */ /* 0x000fc80000400000 */
[----:B------:R-:W-:Y:S01]  /*0340*/  @!P4 FMUL R14, R14, 16777216 ;  /* 0x4b8000000e0ec820 */ /* 0x000fe20000400000 */
[----:B----4-:R-:W-:Y:S01]  /*0350*/  FADD R5, -R7, R5 ;  /* 0x0000000507057221 */ /* 0x010fe20000000100 */
[----:B------:R-:W-:Y:S01]  /*0360*/  FADD R4, -R6, R4 ;  /* 0x0000000406047221 */ /* 0x000fe20000000100 */
[----:B-1----:R-:W-:Y:S01]  /*0370*/  FMUL R15, R12, R15 ;  /* 0x0000000f0c0f7220 */ /* 0x002fe20000400000 */
[----:B---3--:R-:W-:-:S03]  /*0380*/  FMUL R14, R13, R14 ;  /* 0x0000000e0d0e7220 */ /* 0x008fc60000400000 */
[----:B------:R-:W-:Y:S01]  /*0390*/  FMUL R15, R4, R15 ;  /* 0x0000000f040f7220 */ /* 0x000fe20000400000 */
[----:B------:R-:W-:-:S03]  /*03a0*/  FMUL R14, R5, R14 ;  /* 0x0000000e050e7220 */ /* 0x000fc60000400000 */
[----:B--2---:R-:W-:Y:S01]  /*03b0*/  FFMA R8, R15, R10, R8 ;  /* 0x0000000a0f087223 */ /* 0x004fe20000000008 */
[----:B------:R-:W-:-:S04]  /*03c0*/  FFMA R9, R14, R11, R9 ;  /* 0x0000000b0e097223 */ /* 0x000fc80000000009 */
[----:B------:R-:W-:Y:S02]  /*03d0*/  FSETP.GEU.AND P1, PT, R8, RZ, PT ;  /* 0x000000ff0800720b */ /* 0x000fe40003f2e000 */
[C---:B------:R-:W-:Y:S01]  /*03e0*/  FSETP.GEU.AND P2, PT, R9.reuse, RZ, PT ;  /* 0x000000ff0900720b */ /* 0x040fe20003f4e000 */
[----:B0-----:R-:W-:Y:S01]  /*03f0*/  IMAD.WIDE R2, R0, 0x4, R2 ;  /* 0x0000000400027825 */ /* 0x001fe200078e0202 */
[----:B------:R-:W-:Y:S02]  /*0400*/  FSEL R8, R8, RZ, P1 ;  /* 0x000000ff08087208 */ /* 0x000fe40000800000 */
[----:B------:R-:W-:Y:S01]  /*0410*/  FSEL R9, R9, RZ, P2 ;  /* 0x000000ff09097208 */ /* 0x000fe20001000000 */
[----:B------:R-:W-:Y:S08]  /*0420*/  @P0 EXIT ;  /* 0x000000000000094d */ /* 0x000ff00003800000 */
[----:B------:R-:W-:Y:S01]  /*0430*/  STG.E.64 desc[UR4][R2.64], R8 ;  /* 0x0000000802007986 */ /* 0x000fe2000c101b04 */
[----:B------:R-:W-:Y:S05]  /*0440*/  EXIT ;  /* 0x000000000000794d */ /* 0x000fea0003800000 */
.L_x_0:
[----:B------:R-:W-:-:S00]  /*0450*/  BRA `(.L_x_0) ;  /* 0xfffffffc00fc7947 */ /* 0x000fc0000383ffff */
[----:B------:R-:W-:-:S00]  /*0460*/  NOP ;  /* 0x0000000000007918 */ /* 0x000fc00000000000 */
        /* <DEDUP_REMOVED lines=9> */
.L_x_1:


//--------------------- .nv.global.init           --------------------------
	.section	.nv.global.init,"aw",@progbits
.nv.global.init:
	.type		_$_str,@object
	.size		_$_str,(_$_str_$_2 - _$_str)
_$_str:
        /*0000*/ 	.byte	0x5f, 0x5f, 0x43, 0x55, 0x44, 0x41, 0x5f, 0x46, 0x54, 0x5a, 0x00
	.type		_$_str_$_2,@object
	.size		_$_str_$_2,(.L_1 - _$_str_$_2)
_$_str_$_2:
        /*000b*/ 	.byte	0x5f, 0x5f, 0x43, 0x55, 0x44, 0x41, 0x5f, 0x50, 0x52, 0x45, 0x43, 0x5f, 0x53, 0x51, 0x52, 0x54
        /*001b*/ 	.byte	0x00
.L_1:


//--------------------- .nv.constant0.triton_poi_fused__native_batch_norm_legit_no_training_relu_8 --------------------------
	.section	.nv.constant0.triton_poi_fused__native_batch_norm_legit_no_training_relu_8,"a",@progbits
	.sectionflags	@""
	.align	4
.nv.constant0.triton_poi_fused__native_batch_norm_legit_no_training_relu_8:
	.zero		580
